//
// Generated by NVIDIA NVVM Compiler
//
// Compiler Build ID: CL-36424714
// Cuda compilation tools, release 13.0, V13.0.88
// Based on NVVM 20.0.0
//

.version 9.0
.target sm_100
.address_size 64

	// .globl	_Z12bitEstimatesPfS_S_PjS0_jj
.extern .func  (.param .b32 func_retval0) vprintf
(
	.param .b64 vprintf_param_0,
	.param .b64 vprintf_param_1
)
;
.global .align 1 .b8 $str[44] = {66, 105, 116, 32, 37, 105, 32, 32, 115, 117, 109, 32, 61, 32, 37, 46, 49, 102, 32, 40, 37, 46, 49, 102, 44, 37, 46, 49, 102, 44, 32, 37, 46, 49, 102, 44, 32, 37, 46, 49, 102, 41, 10};

.visible .entry _Z12bitEstimatesPfS_S_PjS0_jj(
	.param .u64 .ptr .align 1 _Z12bitEstimatesPfS_S_PjS0_jj_param_0,
	.param .u64 .ptr .align 1 _Z12bitEstimatesPfS_S_PjS0_jj_param_1,
	.param .u64 .ptr .align 1 _Z12bitEstimatesPfS_S_PjS0_jj_param_2,
	.param .u64 .ptr .align 1 _Z12bitEstimatesPfS_S_PjS0_jj_param_3,
	.param .u64 .ptr .align 1 _Z12bitEstimatesPfS_S_PjS0_jj_param_4,
	.param .u32 _Z12bitEstimatesPfS_S_PjS0_jj_param_5,
	.param .u32 _Z12bitEstimatesPfS_S_PjS0_jj_param_6
)
{
	.local .align 16 .b8 	__local_depot0[48];
	.reg .b64 	%SP;
	.reg .b64 	%SPL;
	.reg .pred 	%p<18>;
	.reg .b32 	%r<179>;
	.reg .b32 	%f<96>;
	.reg .b64 	%rd<114>;
	.reg .b64 	%fd<6>;

	mov.u64 	%SPL, __local_depot0;
	cvta.local.u64 	%SP, %SPL;
	ld.param.u64 	%rd6, [_Z12bitEstimatesPfS_S_PjS0_jj_param_0];
	ld.param.u64 	%rd7, [_Z12bitEstimatesPfS_S_PjS0_jj_param_1];
	ld.param.u64 	%rd8, [_Z12bitEstimatesPfS_S_PjS0_jj_param_2];
	ld.param.u64 	%rd9, [_Z12bitEstimatesPfS_S_PjS0_jj_param_3];
	ld.param.u64 	%rd10, [_Z12bitEstimatesPfS_S_PjS0_jj_param_4];
	ld.param.u32 	%r104, [_Z12bitEstimatesPfS_S_PjS0_jj_param_5];
	cvta.to.global.u64 	%rd1, %rd9;
	cvta.to.global.u64 	%rd2, %rd8;
	cvta.to.global.u64 	%rd3, %rd10;
	cvta.to.global.u64 	%rd4, %rd7;
	cvta.to.global.u64 	%rd5, %rd6;
	mov.u32 	%r1, %tid.x;
	mov.u32 	%r105, %ctaid.x;
	mov.u32 	%r106, %ntid.x;
	mul.lo.s32 	%r2, %r105, %r106;
	add.s32 	%r3, %r2, %r1;
	setp.ge.u32 	%p1, %r3, %r104;
	@%p1 bra 	$L__BB0_25;
	mul.wide.u32 	%rd11, %r3, 4;
	add.s64 	%rd12, %rd5, %rd11;
	ld.global.f32 	%f95, [%rd12];
	add.s64 	%rd13, %rd4, %rd11;
	ld.global.f32 	%f15, [%rd13];
	cvt.rzi.u32.f32 	%r4, %f15;
	setp.eq.s32 	%p2, %r4, 0;
	@%p2 bra 	$L__BB0_15;
	add.s32 	%r108, %r4, 1;
	max.u32 	%r109, %r108, 2;
	add.s32 	%r5, %r109, -1;
	add.s32 	%r110, %r109, -2;
	setp.lt.u32 	%p3, %r110, 15;
	mov.b32 	%r166, 1;
	@%p3 bra 	$L__BB0_6;
	and.b32  	%r112, %r5, -16;
	neg.s32 	%r164, %r112;
	shl.b32 	%r113, %r104, 1;
	add.s32 	%r162, %r3, %r113;
	shl.b32 	%r8, %r104, 4;
	mad.lo.s32 	%r161, %r104, 3, %r3;
	shl.b32 	%r114, %r104, 2;
	add.s32 	%r160, %r3, %r114;
	mad.lo.s32 	%r159, %r104, 5, %r3;
	mad.lo.s32 	%r158, %r104, 6, %r3;
	mad.lo.s32 	%r157, %r104, 7, %r3;
	shl.b32 	%r115, %r104, 3;
	add.s32 	%r156, %r3, %r115;
	mad.lo.s32 	%r155, %r104, 9, %r3;
	mad.lo.s32 	%r154, %r104, 10, %r3;
	mad.lo.s32 	%r153, %r104, 11, %r3;
	mad.lo.s32 	%r152, %r104, 12, %r3;
	mad.lo.s32 	%r151, %r104, 13, %r3;
	mad.lo.s32 	%r150, %r104, 14, %r3;
	mad.lo.s32 	%r149, %r104, 15, %r3;
	add.s32 	%r148, %r3, %r8;
	add.s32 	%r116, %r1, %r104;
	add.s32 	%r147, %r116, %r2;
	mov.b32 	%r163, 0;
$L__BB0_4:
	.pragma "nounroll";
	mul.wide.u32 	%rd14, %r147, 4;
	add.s64 	%rd15, %rd4, %rd14;
	ld.global.f32 	%f17, [%rd15];
	add.f32 	%f18, %f95, %f17;
	mul.wide.u32 	%rd16, %r162, 4;
	add.s64 	%rd17, %rd4, %rd16;
	ld.global.f32 	%f19, [%rd17];
	add.f32 	%f20, %f18, %f19;
	mul.wide.u32 	%rd18, %r161, 4;
	add.s64 	%rd19, %rd4, %rd18;
	ld.global.f32 	%f21, [%rd19];
	add.f32 	%f22, %f20, %f21;
	mul.wide.u32 	%rd20, %r160, 4;
	add.s64 	%rd21, %rd4, %rd20;
	ld.global.f32 	%f23, [%rd21];
	add.f32 	%f24, %f22, %f23;
	mul.wide.u32 	%rd22, %r159, 4;
	add.s64 	%rd23, %rd4, %rd22;
	ld.global.f32 	%f25, [%rd23];
	add.f32 	%f26, %f24, %f25;
	mul.wide.u32 	%rd24, %r158, 4;
	add.s64 	%rd25, %rd4, %rd24;
	ld.global.f32 	%f27, [%rd25];
	add.f32 	%f28, %f26, %f27;
	mul.wide.u32 	%rd26, %r157, 4;
	add.s64 	%rd27, %rd4, %rd26;
	ld.global.f32 	%f29, [%rd27];
	add.f32 	%f30, %f28, %f29;
	mul.wide.u32 	%rd28, %r156, 4;
	add.s64 	%rd29, %rd4, %rd28;
	ld.global.f32 	%f31, [%rd29];
	add.f32 	%f32, %f30, %f31;
	mul.wide.u32 	%rd30, %r155, 4;
	add.s64 	%rd31, %rd4, %rd30;
	ld.global.f32 	%f33, [%rd31];
	add.f32 	%f34, %f32, %f33;
	mul.wide.u32 	%rd32, %r154, 4;
	add.s64 	%rd33, %rd4, %rd32;
	ld.global.f32 	%f35, [%rd33];
	add.f32 	%f36, %f34, %f35;
	mul.wide.u32 	%rd34, %r153, 4;
	add.s64 	%rd35, %rd4, %rd34;
	ld.global.f32 	%f37, [%rd35];
	add.f32 	%f38, %f36, %f37;
	mul.wide.u32 	%rd36, %r152, 4;
	add.s64 	%rd37, %rd4, %rd36;
	ld.global.f32 	%f39, [%rd37];
	add.f32 	%f40, %f38, %f39;
	mul.wide.u32 	%rd38, %r151, 4;
	add.s64 	%rd39, %rd4, %rd38;
	ld.global.f32 	%f41, [%rd39];
	add.f32 	%f42, %f40, %f41;
	mul.wide.u32 	%rd40, %r150, 4;
	add.s64 	%rd41, %rd4, %rd40;
	ld.global.f32 	%f43, [%rd41];
	add.f32 	%f44, %f42, %f43;
	mul.wide.u32 	%rd42, %r149, 4;
	add.s64 	%rd43, %rd4, %rd42;
	ld.global.f32 	%f45, [%rd43];
	add.f32 	%f46, %f44, %f45;
	mul.wide.u32 	%rd44, %r148, 4;
	add.s64 	%rd45, %rd4, %rd44;
	ld.global.f32 	%f47, [%rd45];
	add.f32 	%f95, %f46, %f47;
	add.s32 	%r164, %r164, 16;
	add.s32 	%r163, %r163, 16;
	add.s32 	%r162, %r162, %r8;
	add.s32 	%r161, %r161, %r8;
	add.s32 	%r160, %r160, %r8;
	add.s32 	%r159, %r159, %r8;
	add.s32 	%r158, %r158, %r8;
	add.s32 	%r157, %r157, %r8;
	add.s32 	%r156, %r156, %r8;
	add.s32 	%r155, %r155, %r8;
	add.s32 	%r154, %r154, %r8;
	add.s32 	%r153, %r153, %r8;
	add.s32 	%r152, %r152, %r8;
	add.s32 	%r151, %r151, %r8;
	add.s32 	%r150, %r150, %r8;
	add.s32 	%r149, %r149, %r8;
	add.s32 	%r148, %r148, %r8;
	add.s32 	%r147, %r147, %r8;
	setp.ne.s32 	%p4, %r164, 0;
	@%p4 bra 	$L__BB0_4;
	add.s32 	%r166, %r163, 1;
$L__BB0_6:
	and.b32  	%r62, %r5, 15;
	setp.eq.s32 	%p5, %r62, 0;
	@%p5 bra 	$L__BB0_15;
	and.b32  	%r63, %r5, 7;
	setp.lt.u32 	%p6, %r62, 8;
	@%p6 bra 	$L__BB0_9;
	mad.lo.s32 	%r117, %r166, %r104, %r3;
	mul.wide.u32 	%rd46, %r117, 4;
	add.s64 	%rd47, %rd4, %rd46;
	ld.global.f32 	%f49, [%rd47];
	add.f32 	%f50, %f95, %f49;
	add.s32 	%r118, %r117, %r104;
	mul.wide.u32 	%rd48, %r118, 4;
	add.s64 	%rd49, %rd4, %rd48;
	ld.global.f32 	%f51, [%rd49];
	add.f32 	%f52, %f50, %f51;
	add.s32 	%r119, %r118, %r104;
	mul.wide.u32 	%rd50, %r119, 4;
	add.s64 	%rd51, %rd4, %rd50;
	ld.global.f32 	%f53, [%rd51];
	add.f32 	%f54, %f52, %f53;
	add.s32 	%r120, %r119, %r104;
	mul.wide.u32 	%rd52, %r120, 4;
	add.s64 	%rd53, %rd4, %rd52;
	ld.global.f32 	%f55, [%rd53];
	add.f32 	%f56, %f54, %f55;
	add.s32 	%r121, %r120, %r104;
	mul.wide.u32 	%rd54, %r121, 4;
	add.s64 	%rd55, %rd4, %rd54;
	ld.global.f32 	%f57, [%rd55];
	add.f32 	%f58, %f56, %f57;
	add.s32 	%r122, %r121, %r104;
	mul.wide.u32 	%rd56, %r122, 4;
	add.s64 	%rd57, %rd4, %rd56;
	ld.global.f32 	%f59, [%rd57];
	add.f32 	%f60, %f58, %f59;
	add.s32 	%r123, %r122, %r104;
	mul.wide.u32 	%rd58, %r123, 4;
	add.s64 	%rd59, %rd4, %rd58;
	ld.global.f32 	%f61, [%rd59];
	add.f32 	%f62, %f60, %f61;
	add.s32 	%r124, %r123, %r104;
	mul.wide.u32 	%rd60, %r124, 4;
	add.s64 	%rd61, %rd4, %rd60;
	ld.global.f32 	%f63, [%rd61];
	add.f32 	%f95, %f62, %f63;
	add.s32 	%r166, %r166, 8;
$L__BB0_9:
	setp.eq.s32 	%p7, %r63, 0;
	@%p7 bra 	$L__BB0_15;
	and.b32  	%r66, %r5, 3;
	setp.lt.u32 	%p8, %r63, 4;
	@%p8 bra 	$L__BB0_12;
	mad.lo.s32 	%r125, %r166, %r104, %r3;
	mul.wide.u32 	%rd62, %r125, 4;
	add.s64 	%rd63, %rd4, %rd62;
	ld.global.f32 	%f65, [%rd63];
	add.f32 	%f66, %f95, %f65;
	add.s32 	%r126, %r125, %r104;
	mul.wide.u32 	%rd64, %r126, 4;
	add.s64 	%rd65, %rd4, %rd64;
	ld.global.f32 	%f67, [%rd65];
	add.f32 	%f68, %f66, %f67;
	add.s32 	%r127, %r126, %r104;
	mul.wide.u32 	%rd66, %r127, 4;
	add.s64 	%rd67, %rd4, %rd66;
	ld.global.f32 	%f69, [%rd67];
	add.f32 	%f70, %f68, %f69;
	add.s32 	%r128, %r127, %r104;
	mul.wide.u32 	%rd68, %r128, 4;
	add.s64 	%rd69, %rd4, %rd68;
	ld.global.f32 	%f71, [%rd69];
	add.f32 	%f95, %f70, %f71;
	add.s32 	%r166, %r166, 4;
$L__BB0_12:
	setp.eq.s32 	%p9, %r66, 0;
	@%p9 bra 	$L__BB0_15;
	mad.lo.s32 	%r169, %r166, %r104, %r3;
	neg.s32 	%r168, %r66;
$L__BB0_14:
	.pragma "nounroll";
	mul.wide.u32 	%rd70, %r169, 4;
	add.s64 	%rd71, %rd4, %rd70;
	ld.global.f32 	%f72, [%rd71];
	add.f32 	%f95, %f95, %f72;
	add.s32 	%r169, %r169, %r104;
	add.s32 	%r168, %r168, 1;
	setp.ne.s32 	%p10, %r168, 0;
	@%p10 bra 	$L__BB0_14;
$L__BB0_15:
	setp.ne.s32 	%p11, %r3, 0;
	@%p11 bra 	$L__BB0_17;
	ld.param.u64 	%rd113, [_Z12bitEstimatesPfS_S_PjS0_jj_param_0];
	add.u64 	%rd72, %SP, 0;
	add.u64 	%rd73, %SPL, 0;
	cvt.f64.f32 	%fd1, %f95;
	cvta.to.global.u64 	%rd74, %rd113;
	ld.global.f32 	%f73, [%rd74];
	cvt.f64.f32 	%fd2, %f73;
	mul.wide.u32 	%rd75, %r104, 4;
	add.s64 	%rd76, %rd4, %rd75;
	ld.global.f32 	%f74, [%rd76];
	cvt.f64.f32 	%fd3, %f74;
	shl.b32 	%r129, %r104, 1;
	mul.wide.u32 	%rd77, %r129, 4;
	add.s64 	%rd78, %rd4, %rd77;
	ld.global.f32 	%f75, [%rd78];
	cvt.f64.f32 	%fd4, %f75;
	mul.lo.s32 	%r130, %r104, 3;
	mul.wide.u32 	%rd79, %r130, 4;
	add.s64 	%rd80, %rd4, %rd79;
	ld.global.f32 	%f76, [%rd80];
	cvt.f64.f32 	%fd5, %f76;
	mov.b32 	%r131, 0;
	st.local.u32 	[%rd73], %r131;
	st.local.f64 	[%rd73+8], %fd1;
	st.local.v2.f64 	[%rd73+16], {%fd2, %fd3};
	st.local.v2.f64 	[%rd73+32], {%fd4, %fd5};
	mov.u64 	%rd81, $str;
	cvta.global.u64 	%rd82, %rd81;
	{ // callseq 0, 0
	.param .b64 param0;
	st.param.b64 	[param0], %rd82;
	.param .b64 param1;
	st.param.b64 	[param1], %rd72;
	.param .b32 retval0;
	call.uni (retval0), 
	vprintf, 
	(
	param0, 
	param1
	);
	ld.param.b32 	%r132, [retval0];
	} // callseq 0
$L__BB0_17:
	setp.eq.s32 	%p12, %r4, 0;
	@%p12 bra 	$L__BB0_25;
	setp.ge.f32 	%p13, %f95, 0f00000000;
	selp.u32 	%r75, 1, 0, %p13;
	add.s32 	%r135, %r4, 1;
	max.u32 	%r136, %r135, 2;
	add.s32 	%r76, %r136, -1;
	add.s32 	%r137, %r136, -2;
	and.b32  	%r77, %r76, 3;
	setp.lt.u32 	%p14, %r137, 3;
	mov.b32 	%r176, 1;
	@%p14 bra 	$L__BB0_22;
	and.b32  	%r139, %r76, -4;
	neg.s32 	%r175, %r139;
	shl.b32 	%r140, %r104, 1;
	add.s32 	%r173, %r3, %r140;
	shl.b32 	%r80, %r104, 2;
	mad.lo.s32 	%r172, %r104, 3, %r3;
	add.s32 	%r171, %r3, %r80;
	add.s32 	%r141, %r1, %r104;
	add.s32 	%r170, %r141, %r2;
	mov.b32 	%r174, 0;
$L__BB0_20:
	mul.wide.u32 	%rd83, %r170, 4;
	add.s64 	%rd84, %rd3, %rd83;
	ld.global.u32 	%r142, [%rd84];
	add.s64 	%rd85, %rd4, %rd83;
	ld.global.f32 	%f77, [%rd85];
	sub.f32 	%f78, %f95, %f77;
	mul.wide.u32 	%rd86, %r142, 4;
	add.s64 	%rd87, %rd2, %rd86;
	st.global.f32 	[%rd87], %f78;
	add.s64 	%rd88, %rd1, %rd86;
	st.global.u32 	[%rd88], %r75;
	mul.wide.u32 	%rd89, %r173, 4;
	add.s64 	%rd90, %rd3, %rd89;
	ld.global.u32 	%r143, [%rd90];
	add.s64 	%rd91, %rd4, %rd89;
	ld.global.f32 	%f79, [%rd91];
	sub.f32 	%f80, %f95, %f79;
	mul.wide.u32 	%rd92, %r143, 4;
	add.s64 	%rd93, %rd2, %rd92;
	st.global.f32 	[%rd93], %f80;
	add.s64 	%rd94, %rd1, %rd92;
	st.global.u32 	[%rd94], %r75;
	mul.wide.u32 	%rd95, %r172, 4;
	add.s64 	%rd96, %rd3, %rd95;
	ld.global.u32 	%r144, [%rd96];
	add.s64 	%rd97, %rd4, %rd95;
	ld.global.f32 	%f81, [%rd97];
	sub.f32 	%f82, %f95, %f81;
	mul.wide.u32 	%rd98, %r144, 4;
	add.s64 	%rd99, %rd2, %rd98;
	st.global.f32 	[%rd99], %f82;
	add.s64 	%rd100, %rd1, %rd98;
	st.global.u32 	[%rd100], %r75;
	mul.wide.u32 	%rd101, %r171, 4;
	add.s64 	%rd102, %rd3, %rd101;
	ld.global.u32 	%r145, [%rd102];
	add.s64 	%rd103, %rd4, %rd101;
	ld.global.f32 	%f83, [%rd103];
	sub.f32 	%f84, %f95, %f83;
	mul.wide.u32 	%rd104, %r145, 4;
	add.s64 	%rd105, %rd2, %rd104;
	st.global.f32 	[%rd105], %f84;
	add.s64 	%rd106, %rd1, %rd104;
	st.global.u32 	[%rd106], %r75;
	add.s32 	%r175, %r175, 4;
	add.s32 	%r174, %r174, 4;
	add.s32 	%r173, %r173, %r80;
	add.s32 	%r172, %r172, %r80;
	add.s32 	%r171, %r171, %r80;
	add.s32 	%r170, %r170, %r80;
	setp.ne.s32 	%p15, %r175, 0;
	@%p15 bra 	$L__BB0_20;
	add.s32 	%r176, %r174, 1;
$L__BB0_22:
	setp.eq.s32 	%p16, %r77, 0;
	@%p16 bra 	$L__BB0_25;
	mad.lo.s32 	%r178, %r176, %r104, %r3;
	neg.s32 	%r177, %r77;
$L__BB0_24:
	.pragma "nounroll";
	mul.wide.u32 	%rd107, %r178, 4;
	add.s64 	%rd108, %rd3, %rd107;
	ld.global.u32 	%r146, [%rd108];
	add.s64 	%rd109, %rd4, %rd107;
	ld.global.f32 	%f85, [%rd109];
	sub.f32 	%f86, %f95, %f85;
	mul.wide.u32 	%rd110, %r146, 4;
	add.s64 	%rd111, %rd2, %rd110;
	st.global.f32 	[%rd111], %f86;
	add.s64 	%rd112, %rd1, %rd110;
	st.global.u32 	[%rd112], %r75;
	add.s32 	%r178, %r178, %r104;
	add.s32 	%r177, %r177, 1;
	setp.ne.s32 	%p17, %r177, 0;
	@%p17 bra 	$L__BB0_24;
$L__BB0_25:
	ret;

}


// ===== COMPILED SASS (sm_100) =====

	.target	sm_100

	.elftype	@"ET_EXEC"


//--------------------- .note.nv.tkinfo           --------------------------
	.section	.note.nv.tkinfo,"",@"SHT_NOTE"
	.sectionflags	@"SHF_NOTE_NV_TKINFO"
	.tkinfo
        /*0018*/ 	.word	0x00000002
        /*0030*/ 	.string	""
        /*0030*/ 	.string	"ptxas"
        /*0030*/ 	.string	"Cuda compilation tools, release 13.0, V13.0.88"
        /*0030*/ 	.string	"Build cuda_13.0.r13.0/compiler.36424714_0"
        /*0030*/ 	.string	"-arch sm_100 -m 64 "



//--------------------- .note.nv.cuinfo           --------------------------
	.section	.note.nv.cuinfo,"",@"SHT_NOTE"
	.sectionflags	@"SHF_NOTE_NV_CUINFO"
        /*0018*/ 	.short	0x0002
        /*001a*/ 	.short	0x0064
        /*001c*/ 	.short	0x0082
	.zero		2


//--------------------- .nv.info                  --------------------------
	.section	.nv.info,"",@"SHT_CUDA_INFO"
	.align	4


	//----- nvinfo : EIATTR_REGCOUNT
	.align		4
        /*0000*/ 	.byte	0x04, 0x2f
        /*0002*/ 	.short	(.L_2 - .L_1)
	.align		4
.L_1:
        /*0004*/ 	.word	index@(_Z12bitEstimatesPfS_S_PjS0_jj)
        /*0008*/ 	.word	0x00000028


	//----- nvinfo : EIATTR_FRAME_SIZE
	.align		4
.L_2:
        /*000c*/ 	.byte	0x04, 0x11
        /*000e*/ 	.short	(.L_4 - .L_3)
	.align		4
.L_3:
        /*0010*/ 	.word	index@(_Z12bitEstimatesPfS_S_PjS0_jj)
        /*0014*/ 	.word	0x00000030


	//----- nvinfo : EIATTR_MIN_STACK_SIZE
	.align		4
.L_4:
        /*0018*/ 	.byte	0x04, 0x12
        /*001a*/ 	.short	(.L_6 - .L_5)
	.align		4
.L_5:
        /*001c*/ 	.word	index@(_Z12bitEstimatesPfS_S_PjS0_jj)
        /*0020*/ 	.word	0x00000030
.L_6:


//--------------------- .nv.compat                --------------------------
	.section	.nv.compat,"",@"SHT_CUDA_COMPAT_INFO"
	.align	4
        /*0000*/ 	.byte	0x02, 0x09, 0x00, 0x00, 0x02, 0x02, 0x01, 0x00, 0x02, 0x05, 0x05, 0x00, 0x03, 0x07, 0x01, 0x01
        /*0010*/ 	.byte	0x02, 0x03, 0x00, 0x00, 0x02, 0x06, 0x01, 0x00, 0x04, 0x0b, 0x08, 0x00, 0x09, 0x00, 0x00, 0x00
        /*0020*/ 	.byte	0x00, 0x00, 0x00, 0x00


//--------------------- .nv.info._Z12bitEstimatesPfS_S_PjS0_jj --------------------------
	.section	.nv.info._Z12bitEstimatesPfS_S_PjS0_jj,"",@"SHT_CUDA_INFO"
	.sectionflags	@""
	.align	4


	//----- nvinfo : EIATTR_CUDA_API_VERSION
	.align		4
        /*0000*/ 	.byte	0x04, 0x37
        /*0002*/ 	.short	(.L_8 - .L_7)
.L_7:
        /*0004*/ 	.word	0x00000082


	//----- nvinfo : EIATTR_KPARAM_INFO
	.align		4
.L_8:
        /*0008*/ 	.byte	0x04, 0x17
        /*000a*/ 	.short	(.L_10 - .L_9)
.L_9:
        /*000c*/ 	.word	0x00000000
        /*0010*/ 	.short	0x0006
        /*0012*/ 	.short	0x002c
        /*0014*/ 	.byte	0x00, 0xf0, 0x11, 0x00


	//----- nvinfo : EIATTR_KPARAM_INFO
	.align		4
.L_10:
        /*0018*/ 	.byte	0x04, 0x17
        /*001a*/ 	.short	(.L_12 - .L_11)
.L_11:
        /*001c*/ 	.word	0x00000000
        /*0020*/ 	.short	0x0005
        /*0022*/ 	.short	0x0028
        /*0024*/ 	.byte	0x00, 0xf0, 0x11, 0x00


	//----- nvinfo : EIATTR_KPARAM_INFO
	.align		4
.L_12:
        /*0028*/ 	.byte	0x04, 0x17
        /*002a*/ 	.short	(.L_14 - .L_13)
.L_13:
        /*002c*/ 	.word	0x00000000
        /*0030*/ 	.short	0x0004
        /*0032*/ 	.short	0x0020
        /*0034*/ 	.byte	0x00, 0xf5, 0x21, 0x00


	//----- nvinfo : EIATTR_KPARAM_INFO
	.align		4
.L_14:
        /*0038*/ 	.byte	0x04, 0x17
        /*003a*/ 	.short	(.L_16 - .L_15)
.L_15:
        /*003c*/ 	.word	0x00000000
        /*0040*/ 	.short	0x0003
        /*0042*/ 	.short	0x0018
        /*0044*/ 	.byte	0x00, 0xf5, 0x21, 0x00


	//----- nvinfo : EIATTR_KPARAM_INFO
	.align		4
.L_16:
        /*0048*/ 	.byte	0x04, 0x17
        /*004a*/ 	.short	(.L_18 - .L_17)
.L_17:
        /*004c*/ 	.word	0x00000000
        /*0050*/ 	.short	0x0002
        /*0052*/ 	.short	0x0010
        /*0054*/ 	.byte	0x00, 0xf5, 0x21, 0x00


	//----- nvinfo : EIATTR_KPARAM_INFO
	.align		4
.L_18:
        /*0058*/ 	.byte	0x04, 0x17
        /*005a*/ 	.short	(.L_20 - .L_19)
.L_19:
        /*005c*/ 	.word	0x00000000
        /*0060*/ 	.short	0x0001
        /*0062*/ 	.short	0x0008
        /*0064*/ 	.byte	0x00, 0xf5, 0x21, 0x00


	//----- nvinfo : EIATTR_KPARAM_INFO
	.align		4
.L_20:
        /*0068*/ 	.byte	0x04, 0x17
        /*006a*/ 	.short	(.L_22 - .L_21)
.L_21:
        /*006c*/ 	.word	0x00000000
        /*0070*/ 	.short	0x0000
        /*0072*/ 	.short	0x0000
        /*0074*/ 	.byte	0x00, 0xf5, 0x21, 0x00


	//----- nvinfo : EIATTR_SPARSE_MMA_MASK
	.align		4
.L_22:
        /*0078*/ 	.byte	0x03, 0x50
        /*007a*/ 	.short	0x0000


	//----- nvinfo : EIATTR_MAXREG_COUNT
	.align		4
        /*007c*/ 	.byte	0x03, 0x1b
        /*007e*/ 	.short	0x00ff


	//----- nvinfo : EIATTR_EXTERNS
	.align		4
        /*0080*/ 	.byte	0x04, 0x0f
        /*0082*/ 	.short	(.L_24 - .L_23)


	//   ....[0]....
	.align		4
.L_23:
        /*0084*/ 	.word	index@(vprintf)


	//----- nvinfo : EIATTR_MERCURY_ISA_VERSION
	.align		4
.L_24:
        /*0088*/ 	.byte	0x03, 0x5f
        /*008a*/ 	.short	0x0101


	//----- nvinfo : EIATTR_VRC_CTA_INIT_COUNT
	.align		4
        /*008c*/ 	.byte	0x02, 0x4a
	.zero		1
	.zero		1


	//----- nvinfo : EIATTR_SYSCALL_OFFSETS
	.align		4
        /*0090*/ 	.byte	0x04, 0x46
        /*0092*/ 	.short	(.L_26 - .L_25)


	//   ....[0]....
.L_25:
        /*0094*/ 	.word	0x00000e70


	//----- nvinfo : EIATTR_EXIT_INSTR_OFFSETS
	.align		4
.L_26:
        /*0098*/ 	.byte	0x04, 0x1c
        /*009a*/ 	.short	(.L_28 - .L_27)


	//   ....[0]....
.L_27:
        /*009c*/ 	.word	0x000000d0


	//   ....[1]....
        /*00a0*/ 	.word	0x00000ea0


	//   ....[2]....
        /*00a4*/ 	.word	0x00001330


	//   ....[3]....
        /*00a8*/ 	.word	0x00001480


	//----- nvinfo : EIATTR_CRS_STACK_SIZE
	.align		4
.L_28:
        /*00ac*/ 	.byte	0x04, 0x1e
        /*00ae*/ 	.short	(.L_30 - .L_29)
.L_29:
        /*00b0*/ 	.word	0x00000000


	//----- nvinfo : EIATTR_CBANK_PARAM_SIZE
	.align		4
.L_30:
        /*00b4*/ 	.byte	0x03, 0x19
        /*00b6*/ 	.short	0x0030


	//----- nvinfo : EIATTR_PARAM_CBANK
	.align		4
        /*00b8*/ 	.byte	0x04, 0x0a
        /*00ba*/ 	.short	(.L_32 - .L_31)
	.align		4
.L_31:
        /*00bc*/ 	.word	index@(.nv.constant0._Z12bitEstimatesPfS_S_PjS0_jj)
        /*00c0*/ 	.short	0x0380
        /*00c2*/ 	.short	0x0030


	//----- nvinfo : EIATTR_SW_WAR
	.align		4
.L_32:
        /*00c4*/ 	.byte	0x04, 0x36
        /*00c6*/ 	.short	(.L_34 - .L_33)
.L_33:
        /*00c8*/ 	.word	0x00000008
.L_34:


//--------------------- .nv.callgraph             --------------------------
	.section	.nv.callgraph,"",@"SHT_CUDA_CALLGRAPH"
	.align	4
	.sectionentsize	8
	.align		4
        /*0000*/ 	.word	0x00000000
	.align		4
        /*0004*/ 	.word	0xffffffff
	.align		4
        /*0008*/ 	.word	index@(_Z12bitEstimatesPfS_S_PjS0_jj)
	.align		4
        /*000c*/ 	.word	index@(vprintf)
	.align		4
        /*0010*/ 	.word	0x00000000
	.align		4
        /*0014*/ 	.word	0xfffffffe
	.align		4
        /*0018*/ 	.word	0x00000000
	.align		4
        /*001c*/ 	.word	0xfffffffd
	.align		4
        /*0020*/ 	.word	0x00000000
	.align		4
        /*0024*/ 	.word	0xfffffffc


//--------------------- .nv.constant4             --------------------------
	.section	.nv.constant4,"a",@progbits
	.align	8
	.align		8
.nv.constant4:
        /*0000*/ 	.dword	vprintf
	.align		8
        /*0008*/ 	.dword	$str


//--------------------- .text._Z12bitEstimatesPfS_S_PjS0_jj --------------------------
	.section	.text._Z12bitEstimatesPfS_S_PjS0_jj,"ax",@progbits
	.align	128
        .global         _Z12bitEstimatesPfS_S_PjS0_jj
        .type           _Z12bitEstimatesPfS_S_PjS0_jj,@function
        .size           _Z12bitEstimatesPfS_S_PjS0_jj,(.L_x_19 - _Z12bitEstimatesPfS_S_PjS0_jj)
        .other          _Z12bitEstimatesPfS_S_PjS0_jj,@"STO_CUDA_ENTRY STV_DEFAULT"
_Z12bitEstimatesPfS_S_PjS0_jj:
.text._Z12bitEstimatesPfS_S_PjS0_jj:
[----:B------:R-:W0:Y:S01]  /*0000*/  LDC R1, c[0x0][0x37c] ;  /* 0x0000df00ff017b82 */ /* 0x000e220000000800 */
[----:B------:R-:W1:Y:S07]  /*0010*/  S2R R2, SR_TID.X ;  /* 0x0000000000027919 */ /* 0x000e6e0000002100 */
[----:B------:R-:W2:Y:S01]  /*0020*/  S2UR UR38, SR_CTAID.X ;  /* 0x00000000002679c3 */ /* 0x000ea20000002500 */
[----:B------:R-:W3:Y:S01]  /*0030*/  LDCU UR6, c[0x0][0x2fc] ;  /* 0x00005f80ff0677ac */ /* 0x000ee20008000800 */
[----:B0-----:R-:W-:Y:S01]  /*0040*/  IADD3 R1, PT, PT, R1, -0x30, RZ ;  /* 0xffffffd001017810 */ /* 0x001fe20007ffe0ff */
[----:B------:R-:W2:Y:S05]  /*0050*/  LDCU UR4, c[0x0][0x360] ;  /* 0x00006c00ff0477ac */ /* 0x000eaa0008000800 */
[----:B------:R-:W0:Y:S01]  /*0060*/  LDC R3, c[0x0][0x3a8] ;  /* 0x0000ea00ff037b82 */ /* 0x000e220000000800 */
[----:B------:R-:W4:Y:S01]  /*0070*/  LDCU UR5, c[0x0][0x2f8] ;  /* 0x00005f00ff0577ac */ /* 0x000f220008000800 */
[----:B--2---:R-:W-:Y:S01]  /*0080*/  UIMAD UR38, UR38, UR4, URZ ;  /* 0x00000004262672a4 */ /* 0x004fe2000f8e02ff */
[----:B----4-:R-:W-:-:S05]  /*0090*/  IADD3 R6, P1, PT, R1, UR5, RZ ;  /* 0x0000000501067c10 */ /* 0x010fca000ff3e0ff */
[----:B-1----:R-:W-:Y:S02]  /*00a0*/  IADD3 R16, PT, PT, R2, UR38, RZ ;  /* 0x0000002602107c10 */ /* 0x002fe4000fffe0ff */
[----:B---3--:R-:W-:Y:S02]  /*00b0*/  IADD3.X R7, PT, PT, RZ, UR6, RZ, P1, !PT ;  /* 0x00000006ff077c10 */ /* 0x008fe40008ffe4ff */
[----:B0-----:R-:W-:-:S13]  /*00c0*/  ISETP.GE.U32.AND P0, PT, R16, R3, PT ;  /* 0x000000031000720c */ /* 0x001fda0003f06070 */
[----:B------:R-:W-:Y:S05]  /*00d0*/  @P0 EXIT ;  /* 0x000000000000094d */ /* 0x000fea0003800000 */
[----:B------:R-:W0:Y:S01]  /*00e0*/  LDC.64 R26, c[0x0][0x388] ;  /* 0x0000e200ff1a7b82 */ /* 0x000e220000000a00 */
[----:B------:R-:W1:Y:S07]  /*00f0*/  LDCU.64 UR36, c[0x0][0x358] ;  /* 0x00006b00ff2477ac */ /* 0x000e6e0008000a00 */
[----:B------:R-:W2:Y:S01]  /*0100*/  LDC.64 R18, c[0x0][0x380] ;  /* 0x0000e000ff127b82 */ /* 0x000ea20000000a00 */
[----:B0-----:R-:W-:-:S06]  /*0110*/  IMAD.WIDE.U32 R4, R16, 0x4, R26 ;  /* 0x0000000410047825 */ /* 0x001fcc00078e001a */
[----:B-1----:R-:W3:Y:S01]  /*0120*/  LDG.E R4, desc[UR36][R4.64] ;  /* 0x0000002404047981 */ /* 0x002ee2000c1e1900 */
[----:B--2---:R-:W-:-:S06]  /*0130*/  IMAD.WIDE.U32 R18, R16, 0x4, R18 ;  /* 0x0000000410127825 */ /* 0x004fcc00078e0012 */
[----:B------:R0:W5:Y:S01]  /*0140*/  LDG.E R18, desc[UR36][R18.64] ;  /* 0x0000002412127981 */ /* 0x000162000c1e1900 */
[----:B------:R-:W-:Y:S01]  /*0150*/  BSSY.RECONVERGENT B0, `(.L_x_0) ;  /* 0x00000b5000007945 */ /* 0x000fe20003800200 */
[----:B---3--:R-:W1:Y:S02]  /*0160*/  F2I.U32.TRUNC.NTZ R17, R4 ;  /* 0x0000000400117305 */ /* 0x008e64000020f000 */
[----:B-1----:R-:W-:-:S13]  /*0170*/  ISETP.NE.AND P0, PT, R17, RZ, PT ;  /* 0x000000ff1100720c */ /* 0x002fda0003f05270 */
[----:B0-----:R-:W-:Y:S05]  /*0180*/  @!P0 BRA `(.L_x_1) ;  /* 0x0000000800c48947 */ /* 0x001fea0003800000 */
[----:B------:R-:W-:Y:S01]  /*0190*/  HFMA2 R0, -RZ, RZ, 0, 5.9604644775390625e-08 ;  /* 0x00000001ff007431 */ /* 0x000fe200000001ff */
[----:B------:R-:W-:Y:S01]  /*01a0*/  BSSY.RECONVERGENT B1, `(.L_x_2) ;  /* 0x0000061000017945 */ /* 0x000fe20003800200 */
[----:B------:R-:W-:-:S03]  /*01b0*/  MOV R34, 0x1 ;  /* 0x0000000100227802 */ /* 0x000fc60000000f00 */
[----:B------:R-:W-:-:S04]  /*01c0*/  VIADDMNMX.U32 R0, R17, R0, 0x2, !PT ;  /* 0x0000000211007446 */ /* 0x000fc80007800000 */
[C---:B------:R-:W-:Y:S02]  /*01d0*/  IADD3 R4, PT, PT, R0.reuse, -0x2, RZ ;  /* 0xfffffffe00047810 */ /* 0x040fe40007ffe0ff */
[----:B------:R-:W-:Y:S02]  /*01e0*/  IADD3 R0, PT, PT, R0, -0x1, RZ ;  /* 0xffffffff00007810 */ /* 0x000fe40007ffe0ff */
[----:B------:R-:W-:-:S13]  /*01f0*/  ISETP.GE.U32.AND P0, PT, R4, 0xf, PT ;  /* 0x0000000f0400780c */ /* 0x000fda0003f06070 */
[----:B------:R-:W-:Y:S05]  /*0200*/  @!P0 BRA `(.L_x_3) ;  /* 0x0000000400688947 */ /* 0x000fea0003800000 */
[----:B------:R-:W-:Y:S01]  /*0210*/  LOP3.LUT R35, R0, 0xfffffff0, RZ, 0xc0, !PT ;  /* 0xfffffff000237812 */ /* 0x000fe200078ec0ff */
[----:B------:R-:W-:Y:S01]  /*0220*/  BSSY.RECONVERGENT B2, `(.L_x_4) ;  /* 0x0000057000027945 */ /* 0x000fe20003800200 */
[CC--:B------:R-:W-:Y:S01]  /*0230*/  LEA R23, R3.reuse, R16.reuse, 0x1 ;  /* 0x0000001003177211 */ /* 0x0c0fe200078e08ff */
[C-C-:B------:R-:W-:Y:S01]  /*0240*/  IMAD R4, R3.reuse, 0x3, R16.reuse ;  /* 0x0000000303047824 */ /* 0x140fe200078e0210 */
[CC--:B------:R-:W-:Y:S01]  /*0250*/  LEA R8, R3.reuse, R16.reuse, 0x2 ;  /* 0x0000001003087211 */ /* 0x0c0fe200078e10ff */
[C-C-:B------:R-:W-:Y:S01]  /*0260*/  IMAD R10, R3.reuse, 0x5, R16.reuse ;  /* 0x00000005030a7824 */ /* 0x140fe200078e0210 */
[CC--:B------:R-:W-:Y:S01]  /*0270*/  LEA R20, R3.reuse, R16.reuse, 0x3 ;  /* 0x0000001003147211 */ /* 0x0c0fe200078e18ff */
[C-C-:B------:R-:W-:Y:S01]  /*0280*/  IMAD R12, R3.reuse, 0x6, R16.reuse ;  /* 0x00000006030c7824 */ /* 0x140fe200078e0210 */
[C---:B------:R-:W-:Y:S01]  /*0290*/  LEA R21, R3.reuse, R16, 0x4 ;  /* 0x0000001003157211 */ /* 0x040fe200078e20ff */
[C---:B------:R-:W-:Y:S01]  /*02a0*/  IMAD R14, R3.reuse, 0x7, R16 ;  /* 0x00000007030e7824 */ /* 0x040fe200078e0210 */
[C---:B------:R-:W-:Y:S01]  /*02b0*/  IADD3 R0, PT, PT, R3.reuse, UR38, R2 ;  /* 0x0000002603007c10 */ /* 0x040fe2000fffe002 */
[C-C-:B------:R-:W-:Y:S01]  /*02c0*/  IMAD R22, R3.reuse, 0x9, R16.reuse ;  /* 0x0000000903167824 */ /* 0x140fe200078e0210 */
[----:B------:R-:W-:Y:S01]  /*02d0*/  MOV R34, RZ ;  /* 0x000000ff00227202 */ /* 0x000fe20000000f00 */
[--C-:B------:R-:W-:Y:S01]  /*02e0*/  IMAD R24, R3, 0xa, R16.reuse ;  /* 0x0000000a03187824 */ /* 0x100fe200078e0210 */
[----:B------:R-:W-:Y:S01]  /*02f0*/  IADD3 R35, PT, PT, -R35, RZ, RZ ;  /* 0x000000ff23237210 */ /* 0x000fe20007ffe1ff */
[----:B------:R-:W-:-:S02]  /*0300*/  IMAD R5, R3, 0xb, R16 ;  /* 0x0000000b03057824 */ /* 0x000fc400078e0210 */
[C-C-:B------:R-:W-:Y:S02]  /*0310*/  IMAD R9, R3.reuse, 0xc, R16.reuse ;  /* 0x0000000c03097824 */ /* 0x140fe400078e0210 */
[C-C-:B------:R-:W-:Y:S02]  /*0320*/  IMAD R11, R3.reuse, 0xd, R16.reuse ;  /* 0x0000000d030b7824 */ /* 0x140fe400078e0210 */
[C-C-:B------:R-:W-:Y:S02]  /*0330*/  IMAD R13, R3.reuse, 0xe, R16.reuse ;  /* 0x0000000e030d7824 */ /* 0x140fe400078e0210 */
[----:B------:R-:W-:-:S07]  /*0340*/  IMAD R15, R3, 0xf, R16 ;  /* 0x0000000f030f7824 */ /* 0x000fce00078e0210 */
.L_x_5:
[----:B------:R-:W-:-:S04]  /*0350*/  IMAD.WIDE.U32 R28, R0, 0x4, R26 ;  /* 0x00000004001c7825 */ /* 0x000fc800078e001a */
[--C-:B------:R-:W-:Y:S02]  /*0360*/  IMAD.WIDE.U32 R32, R23, 0x4, R26.reuse ;  /* 0x0000000417207825 */ /* 0x100fe400078e001a */
[----:B------:R-:W2:Y:S02]  /*0370*/  LDG.E R29, desc[UR36][R28.64] ;  /* 0x000000241c1d7981 */ /* 0x000ea4000c1e1900 */
[--C-:B------:R-:W-:Y:S02]  /*0380*/  IMAD.WIDE.U32 R30, R4, 0x4, R26.reuse ;  /* 0x00000004041e7825 */ /* 0x100fe400078e001a */
[----:B------:R0:W3:Y:S04]  /*0390*/  LDG.E R19, desc[UR36][R32.64] ;  /* 0x0000002420137981 */ /* 0x0000e8000c1e1900 */
[----:B------:R-:W4:Y:S01]  /*03a0*/  LDG.E R30, desc[UR36][R30.64] ;  /* 0x000000241e1e7981 */ /* 0x000f22000c1e1900 */
[----:B0-----:R-:W-:-:S05]  /*03b0*/  IMAD.WIDE.U32 R32, R8, 0x4, R26 ;  /* 0x0000000408207825 */ /* 0x001fca00078e001a */
[----:B------:R0:W4:Y:S01]  /*03c0*/  LDG.E R25, desc[UR36][R32.64] ;  /* 0x0000002420197981 */ /* 0x000122000c1e1900 */
[----:B------:R-:W-:-:S06]  /*03d0*/  IMAD.WIDE.U32 R36, R10, 0x4, R26 ;  /* 0x000000040a247825 */ /* 0x000fcc00078e001a */
[----:B------:R4:W4:Y:S01]  /*03e0*/  LDG.E R36, desc[UR36][R36.64] ;  /* 0x0000002424247981 */ /* 0x000922000c1e1900 */
[----:B0-----:R-:W-:-:S06]  /*03f0*/  IMAD.WIDE.U32 R32, R22, 0x4, R26 ;  /* 0x0000000416207825 */ /* 0x001fcc00078e001a */
[----:B------:R-:W4:Y:S01]  /*0400*/  LDG.E R32, desc[UR36][R32.64] ;  /* 0x0000002420207981 */ /* 0x000f22000c1e1900 */
[----:B--2--5:R-:W-:-:S04]  /*0410*/  FADD R18, R29, R18 ;  /* 0x000000121d127221 */ /* 0x024fc80000000000 */
[----:B---3--:R-:W-:-:S04]  /*0420*/  FADD R19, R18, R19 ;  /* 0x0000001312137221 */ /* 0x008fc80000000000 */
[----:B----4-:R-:W-:Y:S01]  /*0430*/  FADD R37, R19, R30 ;  /* 0x0000001e13257221 */ /* 0x010fe20000000000 */
[----:B------:R-:W-:-:S04]  /*0440*/  IMAD.WIDE.U32 R18, R12, 0x4, R26 ;  /* 0x000000040c127825 */ /* 0x000fc800078e001a */
[--C-:B------:R-:W-:Y:S02]  /*0450*/  IMAD.WIDE.U32 R28, R14, 0x4, R26.reuse ;  /* 0x000000040e1c7825 */ /* 0x100fe400078e001a */
[----:B------:R-:W2:Y:S02]  /*0460*/  LDG.E R18, desc[UR36][R18.64] ;  /* 0x0000002412127981 */ /* 0x000ea4000c1e1900 */
[----:B------:R-:W-:-:S06]  /*0470*/  IMAD.WIDE.U32 R30, R20, 0x4, R26 ;  /* 0x00000004141e7825 */ /* 0x000fcc00078e001a */
[----:B------:R-:W3:Y:S04]  /*0480*/  LDG.E R30, desc[UR36][R30.64] ;  /* 0x000000241e1e7981 */ /* 0x000ee8000c1e1900 */
[----:B------:R0:W4:Y:S01]  /*0490*/  LDG.E R19, desc[UR36][R28.64] ;  /* 0x000000241c137981 */ /* 0x000122000c1e1900 */
[----:B------:R-:W-:Y:S01]  /*04a0*/  FADD R37, R37, R25 ;  /* 0x0000001925257221 */ /* 0x000fe20000000000 */
[----:B0-----:R-:W-:-:S05]  /*04b0*/  IMAD.WIDE.U32 R28, R24, 0x4, R26 ;  /* 0x00000004181c7825 */ /* 0x001fca00078e001a */
[----:B------:R0:W3:Y:S01]  /*04c0*/  LDG.E R25, desc[UR36][R28.64] ;  /* 0x000000241c197981 */ /* 0x0000e2000c1e1900 */
[----:B------:R-:W-:Y:S01]  /*04d0*/  FADD R37, R37, R36 ;  /* 0x0000002425257221 */ /* 0x000fe20000000000 */
[----:B0-----:R-:W-:-:S06]  /*04e0*/  IMAD.WIDE.U32 R28, R11, 0x4, R26 ;  /* 0x000000040b1c7825 */ /* 0x001fcc00078e001a */
[----:B------:R-:W3:Y:S01]  /*04f0*/  LDG.E R28, desc[UR36][R28.64] ;  /* 0x000000241c1c7981 */ /* 0x000ee2000c1e1900 */
[----:B--2---:R-:W-:-:S04]  /*0500*/  FADD R36, R37, R18 ;  /* 0x0000001225247221 */ /* 0x004fc80000000000 */
[----:B----4-:R-:W-:Y:S01]  /*0510*/  FADD R19, R36, R19 ;  /* 0x0000001324137221 */ /* 0x010fe20000000000 */
[----:B------:R-:W-:-:S04]  /*0520*/  IMAD.WIDE.U32 R36, R5, 0x4, R26 ;  /* 0x0000000405247825 */ /* 0x000fc800078e001a */
[----:B---3--:R-:W-:Y:S01]  /*0530*/  FADD R19, R19, R30 ;  /* 0x0000001e13137221 */ /* 0x008fe20000000000 */
[----:B------:R-:W-:Y:S01]  /*0540*/  IMAD.WIDE.U32 R30, R9, 0x4, R26 ;  /* 0x00000004091e7825 */ /* 0x000fe200078e001a */
[----:B------:R-:W2:Y:S03]  /*0550*/  LDG.E R36, desc[UR36][R36.64] ;  /* 0x0000002424247981 */ /* 0x000ea6000c1e1900 */
[----:B------:R-:W-:Y:S02]  /*0560*/  FADD R18, R19, R32 ;  /* 0x0000002013127221 */ /* 0x000fe40000000000 */
[----:B------:R-:W3:Y:S02]  /*0570*/  LDG.E R30, desc[UR36][R30.64] ;  /* 0x000000241e1e7981 */ /* 0x000ee4000c1e1900 */
[----:B------:R-:W-:Y:S01]  /*0580*/  FADD R25, R18, R25 ;  /* 0x0000001912197221 */ /* 0x000fe20000000000 */
[----:B------:R-:W-:-:S05]  /*0590*/  IMAD.WIDE.U32 R18, R13, 0x4, R26 ;  /* 0x000000040d127825 */ /* 0x000fca00078e001a */
[----:B------:R0:W4:Y:S01]  /*05a0*/  LDG.E R29, desc[UR36][R18.64] ;  /* 0x00000024121d7981 */ /* 0x000122000c1e1900 */
[----:B------:R-:W-:-:S06]  /*05b0*/  IMAD.WIDE.U32 R32, R21, 0x4, R26 ;  /* 0x0000000415207825 */ /* 0x000fcc00078e001a */
[----:B------:R-:W4:Y:S01]  /*05c0*/  LDG.E R32, desc[UR36][R32.64] ;  /* 0x0000002420207981 */ /* 0x000f22000c1e1900 */
[----:B0-----:R-:W-:-:S06]  /*05d0*/  IMAD.WIDE.U32 R18, R15, 0x4, R26 ;  /* 0x000000040f127825 */ /* 0x001fcc00078e001a */
[----:B------:R-:W4:Y:S01]  /*05e0*/  LDG.E R18, desc[UR36][R18.64] ;  /* 0x0000002412127981 */ /* 0x000f22000c1e1900 */
[----:B------:R-:W-:-:S04]  /*05f0*/  IADD3 R35, PT, PT, R35, 0x10, RZ ;  /* 0x0000001023237810 */ /* 0x000fc80007ffe0ff */
[----:B------:R-:W-:Y:S02]  /*0600*/  ISETP.NE.AND P0, PT, R35, RZ, PT ;  /* 0x000000ff2300720c */ /* 0x000fe40003f05270 */
[----:B------:R-:W-:Y:S02]  /*0610*/  IADD3 R34, PT, PT, R34, 0x10, RZ ;  /* 0x0000001022227810 */ /* 0x000fe40007ffe0ff */
[C---:B------:R-:W-:Y:S02]  /*0620*/  LEA R0, R3.reuse, R0, 0x4 ;  /* 0x0000000003007211 */ /* 0x040fe400078e20ff */
[C---:B------:R-:W-:Y:S02]  /*0630*/  LEA R23, R3.reuse, R23, 0x4 ;  /* 0x0000001703177211 */ /* 0x040fe400078e20ff */
[C---:B------:R-:W-:Y:S02]  /*0640*/  LEA R4, R3.reuse, R4, 0x4 ;  /* 0x0000000403047211 */ /* 0x040fe400078e20ff */
[----:B------:R-:W-:-:S02]  /*0650*/  LEA R8, R3, R8, 0x4 ;  /* 0x0000000803087211 */ /* 0x000fc400078e20ff */
[C---:B------:R-:W-:Y:S02]  /*0660*/  LEA R10, R3.reuse, R10, 0x4 ;  /* 0x0000000a030a7211 */ /* 0x040fe400078e20ff */
[C---:B------:R-:W-:Y:S02]  /*0670*/  LEA R12, R3.reuse, R12, 0x4 ;  /* 0x0000000c030c7211 */ /* 0x040fe400078e20ff */
        /* <DEDUP_REMOVED lines=9> */
[----:B------:R-:W-:Y:S01]  /*0710*/  LEA R21, R3, R21, 0x4 ;  /* 0x0000001503157211 */ /* 0x000fe200078e20ff */
[----:B--2---:R-:W-:-:S04]  /*0720*/  FADD R25, R25, R36 ;  /* 0x0000002419197221 */ /* 0x004fc80000000000 */
[----:B---3--:R-:W-:-:S04]  /*0730*/  FADD R25, R25, R30 ;  /* 0x0000001e19197221 */ /* 0x008fc80000000000 */
[----:B------:R-:W-:-:S04]  /*0740*/  FADD R30, R25, R28 ;  /* 0x0000001c191e7221 */ /* 0x000fc80000000000 */
[----:B----4-:R-:W-:-:S04]  /*0750*/  FADD R25, R30, R29 ;  /* 0x0000001d1e197221 */ /* 0x010fc80000000000 */
[----:B------:R-:W-:-:S04]  /*0760*/  FADD R25, R25, R18 ;  /* 0x0000001219197221 */ /* 0x000fc80000000000 */
[----:B------:R-:W-:Y:S01]  /*0770*/  FADD R18, R25, R32 ;  /* 0x0000002019127221 */ /* 0x000fe20000000000 */
[----:B------:R-:W-:Y:S06]  /*0780*/  @P0 BRA `(.L_x_5) ;  /* 0xfffffff800f00947 */ /* 0x000fec000383ffff */
[----:B------:R-:W-:Y:S05]  /*0790*/  BSYNC.RECONVERGENT B2 ;  /* 0x0000000000027941 */ /* 0x000fea0003800200 */
.L_x_4:
[----:B------:R-:W-:-:S07]  /*07a0*/  IADD3 R34, PT, PT, R34, 0x1, RZ ;  /* 0x0000000122227810 */ /* 0x000fce0007ffe0ff */
.L_x_3:
[----:B------:R-:W-:Y:S05]  /*07b0*/  BSYNC.RECONVERGENT B1 ;  /* 0x0000000000017941 */ /* 0x000fea0003800200 */
.L_x_2:
[----:B------:R-:W-:-:S05]  /*07c0*/  HFMA2 R0, -RZ, RZ, 0, 5.9604644775390625e-08 ;  /* 0x00000001ff007431 */ /* 0x000fca00000001ff */
[----:B------:R-:W-:-:S04]  /*07d0*/  VIADDMNMX.U32 R0, R17, R0, 0x2, !PT ;  /* 0x0000000211007446 */ /* 0x000fc80007800000 */
[----:B------:R-:W-:-:S04]  /*07e0*/  IADD3 R0, PT, PT, R0, -0x1, RZ ;  /* 0xffffffff00007810 */ /* 0x000fc80007ffe0ff */
[----:B------:R-:W-:-:S13]  /*07f0*/  LOP3.LUT P0, R4, R0, 0xf, RZ, 0xc0, !PT ;  /* 0x0000000f00047812 */ /* 0x000fda000780c0ff */
[----:B------:R-:W-:Y:S05]  /*0800*/  @!P0 BRA `(.L_x_1) ;  /* 0x0000000400248947 */ /* 0x000fea0003800000 */
[----:B------:R-:W-:Y:S01]  /*0810*/  ISETP.GE.U32.AND P0, PT, R4, 0x8, PT ;  /* 0x000000080400780c */ /* 0x000fe20003f06070 */
[----:B------:R-:W-:Y:S01]  /*0820*/  BSSY.RECONVERGENT B1, `(.L_x_6) ;  /* 0x0000025000017945 */ /* 0x000fe20003800200 */
[----:B------:R-:W-:-:S04]  /*0830*/  LOP3.LUT R24, R0, 0x7, RZ, 0xc0, !PT ;  /* 0x0000000700187812 */ /* 0x000fc800078ec0ff */
[----:B------:R-:W-:-:S07]  /*0840*/  ISETP.NE.AND P1, PT, R24, RZ, PT ;  /* 0x000000ff1800720c */ /* 0x000fce0003f25270 */
[----:B------:R-:W-:Y:S06]  /*0850*/  @!P0 BRA `(.L_x_7) ;  /* 0x0000000000848947 */ /* 0x000fec0003800000 */
[----:B------:R-:W-:-:S05]  /*0860*/  IMAD R4, R34, R3, R16 ;  /* 0x0000000322047224 */ /* 0x000fca00078e0210 */
[C---:B------:R-:W-:Y:S01]  /*0870*/  IADD3 R20, PT, PT, R4.reuse, R3, RZ ;  /* 0x0000000304147210 */ /* 0x040fe20007ffe0ff */
[----:B------:R-:W-:-:S03]  /*0880*/  IMAD.WIDE.U32 R4, R4, 0x4, R26 ;  /* 0x0000000404047825 */ /* 0x000fc600078e001a */
[CC--:B------:R-:W-:Y:S01]  /*0890*/  IADD3 R22, PT, PT, R20.reuse, R3.reuse, RZ ;  /* 0x0000000314167210 */ /* 0x0c0fe20007ffe0ff */
[--C-:B------:R-:W-:Y:S01]  /*08a0*/  IMAD.WIDE.U32 R20, R20, 0x4, R26.reuse ;  /* 0x0000000414147825 */ /* 0x100fe200078e001a */
[----:B------:R0:W2:Y:S02]  /*08b0*/  LDG.E R19, desc[UR36][R4.64] ;  /* 0x0000002404137981 */ /* 0x0000a4000c1e1900 */
[CC--:B------:R-:W-:Y:S01]  /*08c0*/  IADD3 R10, PT, PT, R22.reuse, R3.reuse, RZ ;  /* 0x00000003160a7210 */ /* 0x0c0fe20007ffe0ff */
[--C-:B------:R-:W-:Y:S02]  /*08d0*/  IMAD.WIDE.U32 R22, R22, 0x4, R26.reuse ;  /* 0x0000000416167825 */ /* 0x100fe400078e001a */
[----:B------:R-:W3:Y:S01]  /*08e0*/  LDG.E R20, desc[UR36][R20.64] ;  /* 0x0000002414147981 */ /* 0x000ee2000c1e1900 */
[CC--:B------:R-:W-:Y:S01]  /*08f0*/  IADD3 R12, PT, PT, R10.reuse, R3.reuse, RZ ;  /* 0x000000030a0c7210 */ /* 0x0c0fe20007ffe0ff */
[--C-:B------:R-:W-:Y:S02]  /*0900*/  IMAD.WIDE.U32 R10, R10, 0x4, R26.reuse ;  /* 0x000000040a0a7825 */ /* 0x100fe400078e001a */
[----:B------:R-:W4:Y:S01]  /*0910*/  LDG.E R22, desc[UR36][R22.64] ;  /* 0x0000002416167981 */ /* 0x000f22000c1e1900 */
[C---:B------:R-:W-:Y:S01]  /*0920*/  IADD3 R8, PT, PT, R12.reuse, R3, RZ ;  /* 0x000000030c087210 */ /* 0x040fe20007ffe0ff */
[----:B------:R-:W-:-:S02]  /*0930*/  IMAD.WIDE.U32 R12, R12, 0x4, R26 ;  /* 0x000000040c0c7825 */ /* 0x000fc400078e001a */
[----:B------:R-:W4:Y:S01]  /*0940*/  LDG.E R10, desc[UR36][R10.64] ;  /* 0x000000240a0a7981 */ /* 0x000f22000c1e1900 */
[CC--:B------:R-:W-:Y:S01]  /*0950*/  IADD3 R9, PT, PT, R8.reuse, R3.reuse, RZ ;  /* 0x0000000308097210 */ /* 0x0c0fe20007ffe0ff */
[--C-:B0-----:R-:W-:Y:S02]  /*0960*/  IMAD.WIDE.U32 R4, R8, 0x4, R26.reuse ;  /* 0x0000000408047825 */ /* 0x101fe400078e001a */
[----:B------:R-:W4:Y:S01]  /*0970*/  LDG.E R13, desc[UR36][R12.64] ;  /* 0x000000240c0d7981 */ /* 0x000f22000c1e1900 */
[C---:B------:R-:W-:Y:S01]  /*0980*/  IADD3 R15, PT, PT, R9.reuse, R3, RZ ;  /* 0x00000003090f7210 */ /* 0x040fe20007ffe0ff */
[--C-:B------:R-:W-:Y:S02]  /*0990*/  IMAD.WIDE.U32 R8, R9, 0x4, R26.reuse ;  /* 0x0000000409087825 */ /* 0x100fe400078e001a */
[----:B------:R-:W4:Y:S02]  /*09a0*/  LDG.E R5, desc[UR36][R4.64] ;  /* 0x0000002404057981 */ /* 0x000f24000c1e1900 */
[----:B------:R-:W-:-:S02]  /*09b0*/  IMAD.WIDE.U32 R14, R15, 0x4, R26 ;  /* 0x000000040f0e7825 */ /* 0x000fc400078e001a */
[----:B------:R-:W4:Y:S04]  /*09c0*/  LDG.E R9, desc[UR36][R8.64] ;  /* 0x0000002408097981 */ /* 0x000f28000c1e1900 */
[----:B------:R-:W4:Y:S01]  /*09d0*/  LDG.E R15, desc[UR36][R14.64] ;  /* 0x000000240e0f7981 */ /* 0x000f22000c1e1900 */
[----:B------:R-:W-:Y:S01]  /*09e0*/  IADD3 R34, PT, PT, R34, 0x8, RZ ;  /* 0x0000000822227810 */ /* 0x000fe20007ffe0ff */
[----:B--2--5:R-:W-:-:S04]  /*09f0*/  FADD R19, R18, R19 ;  /* 0x0000001312137221 */ /* 0x024fc80000000000 */
[----:B---3--:R-:W-:-:S04]  /*0a00*/  FADD R19, R19, R20 ;  /* 0x0000001413137221 */ /* 0x008fc80000000000 */
[----:B----4-:R-:W-:-:S04]  /*0a10*/  FADD R19, R19, R22 ;  /* 0x0000001613137221 */ /* 0x010fc80000000000 */
[----:B------:R-:W-:-:S04]  /*0a20*/  FADD R10, R19, R10 ;  /* 0x0000000a130a7221 */ /* 0x000fc80000000000 */
[----:B------:R-:W-:-:S04]  /*0a30*/  FADD R10, R10, R13 ;  /* 0x0000000d0a0a7221 */ /* 0x000fc80000000000 */
[----:B------:R-:W-:-:S04]  /*0a40*/  FADD R10, R10, R5 ;  /* 0x000000050a0a7221 */ /* 0x000fc80000000000 */
[----:B------:R-:W-:-:S04]  /*0a50*/  FADD R10, R10, R9 ;  /* 0x000000090a0a7221 */ /* 0x000fc80000000000 */
[----:B------:R-:W-:-:S07]  /*0a60*/  FADD R18, R10, R15 ;  /* 0x0000000f0a127221 */ /* 0x000fce0000000000 */
.L_x_7:
[----:B------:R-:W-:Y:S05]  /*0a70*/  BSYNC.RECONVERGENT B1 ;  /* 0x0000000000017941 */ /* 0x000fea0003800200 */
.L_x_6:
        /* <DEDUP_REMOVED lines=10> */
[--C-:B------:R-:W-:Y:S02]  /*0b20*/  IMAD.WIDE.U32 R8, R8, 0x4, R26.reuse ;  /* 0x0000000408087825 */ /* 0x100fe400078e001a */
[----:B------:R-:W2:Y:S01]  /*0b30*/  LDG.E R5, desc[UR36][R4.64] ;  /* 0x0000002404057981 */ /* 0x000ea2000c1e1900 */
[C---:B------:R-:W-:Y:S01]  /*0b40*/  IADD3 R13, PT, PT, R10.reuse, R3, RZ ;  /* 0x000000030a0d7210 */ /* 0x040fe20007ffe0ff */
[--C-:B------:R-:W-:Y:S02]  /*0b50*/  IMAD.WIDE.U32 R10, R10, 0x4, R26.reuse ;  /* 0x000000040a0a7825 */ /* 0x100fe400078e001a */
[----:B------:R-:W3:Y:S02]  /*0b60*/  LDG.E R9, desc[UR36][R8.64] ;  /* 0x0000002408097981 */ /* 0x000ee4000c1e1900 */
[----:B------:R-:W-:Y:S02]  /*0b70*/  IMAD.WIDE.U32 R12, R13, 0x4, R26 ;  /* 0x000000040d0c7825 */ /* 0x000fe400078e001a */
[----:B------:R-:W4:Y:S04]  /*0b80*/  LDG.E R11, desc[UR36][R10.64] ;  /* 0x000000240a0b7981 */ /* 0x000f28000c1e1900 */
[----:B------:R-:W4:Y:S01]  /*0b90*/  LDG.E R13, desc[UR36][R12.64] ;  /* 0x000000240c0d7981 */ /* 0x000f22000c1e1900 */
[----:B------:R-:W-:Y:S01]  /*0ba0*/  IADD3 R34, PT, PT, R34, 0x4, RZ ;  /* 0x0000000422227810 */ /* 0x000fe20007ffe0ff */
[----:B--2--5:R-:W-:-:S04]  /*0bb0*/  FADD R18, R18, R5 ;  /* 0x0000000512127221 */ /* 0x024fc80000000000 */
[----:B---3--:R-:W-:-:S04]  /*0bc0*/  FADD R18, R18, R9 ;  /* 0x0000000912127221 */ /* 0x008fc80000000000 */
[----:B----4-:R-:W-:-:S04]  /*0bd0*/  FADD R18, R18, R11 ;  /* 0x0000000b12127221 */ /* 0x010fc80000000000 */
[----:B------:R-:W-:-:S07]  /*0be0*/  FADD R18, R18, R13 ;  /* 0x0000000d12127221 */ /* 0x000fce0000000000 */
.L_x_9:
[----:B------:R-:W-:Y:S05]  /*0bf0*/  BSYNC.RECONVERGENT B1 ;  /* 0x0000000000017941 */ /* 0x000fea0003800200 */
.L_x_8:
[----:B------:R-:W-:Y:S05]  /*0c00*/  @!P1 BRA `(.L_x_1) ;  /* 0x0000000000249947 */ /* 0x000fea0003800000 */
[----:B------:R-:W-:Y:S01]  /*0c10*/  IMAD R34, R34, R3, R16 ;  /* 0x0000000322227224 */ /* 0x000fe200078e0210 */
[----:B------:R-:W-:-:S07]  /*0c20*/  IADD3 R0, PT, PT, -R0, RZ, RZ ;  /* 0x000000ff00007210 */ /* 0x000fce0007ffe1ff */
.L_x_10:
[----:B------:R-:W-:-:S06]  /*0c30*/  IMAD.WIDE.U32 R4, R34, 0x4, R26 ;  /* 0x0000000422047825 */ /* 0x000fcc00078e001a */
[----:B------:R-:W2:Y:S01]  /*0c40*/  LDG.E R5, desc[UR36][R4.64] ;  /* 0x0000002404057981 */ /* 0x000ea2000c1e1900 */
[----:B------:R-:W-:Y:S02]  /*0c50*/  IADD3 R0, PT, PT, R0, 0x1, RZ ;  /* 0x0000000100007810 */ /* 0x000fe40007ffe0ff */
[----:B------:R-:W-:Y:S02]  /*0c60*/  IADD3 R34, PT, PT, R34, R3, RZ ;  /* 0x0000000322227210 */ /* 0x000fe40007ffe0ff */
[----:B------:R-:W-:Y:S01]  /*0c70*/  ISETP.NE.AND P0, PT, R0, RZ, PT ;  /* 0x000000ff0000720c */ /* 0x000fe20003f05270 */
[----:B--2--5:R-:W-:-:S12]  /*0c80*/  FADD R18, R5, R18 ;  /* 0x0000001205127221 */ /* 0x024fd80000000000 */
[----:B------:R-:W-:Y:S05]  /*0c90*/  @P0 BRA `(.L_x_10) ;  /* 0xfffffffc00e40947 */ /* 0x000fea000383ffff */
.L_x_1:
[----:B------:R-:W-:Y:S05]  /*0ca0*/  BSYNC.RECONVERGENT B0 ;  /* 0x0000000000007941 */ /* 0x000fea0003800200 */
.L_x_0:
[----:B------:R-:W-:Y:S01]  /*0cb0*/  ISETP.NE.AND P0, PT, R16, RZ, PT ;  /* 0x000000ff1000720c */ /* 0x000fe20003f05270 */
[----:B------:R-:W-:-:S12]  /*0cc0*/  BSSY.RECONVERGENT B6, `(.L_x_11) ;  /* 0x000001c000067945 */ /* 0x000fd80003800200 */
[----:B------:R-:W-:Y:S05]  /*0cd0*/  @P0 BRA `(.L_x_12) ;  /* 0x0000000000680947 */ /* 0x000fea0003800000 */
[----:B------:R-:W0:Y:S01]  /*0ce0*/  LDC.64 R4, c[0x0][0x380] ;  /* 0x0000e000ff047b82 */ /* 0x000e220000000a00 */
[C---:B------:R-:W-:Y:S01]  /*0cf0*/  SHF.L.U32 R25, R3.reuse, 0x1, RZ ;  /* 0x0000000103197819 */ /* 0x040fe200000006ff */
[C-C-:B------:R-:W-:Y:S01]  /*0d00*/  IMAD.WIDE.U32 R22, R3.reuse, 0x4, R26.reuse ;  /* 0x0000000403167825 */ /* 0x140fe200078e001a */
[----:B------:R-:W-:Y:S01]  /*0d10*/  LEA R9, R3, R3, 0x1 ;  /* 0x0000000303097211 */ /* 0x000fe200078e08ff */
[----:B-----5:R-:W1:Y:S01]  /*0d20*/  F2F.F64.F32 R20, R18 ;  /* 0x0000001200147310 */ /* 0x020e620000201800 */
[----:B------:R-:W-:Y:S01]  /*0d30*/  MOV R0, 0x0 ;  /* 0x0000000000007802 */ /* 0x000fe20000000f00 */
[--C-:B------:R-:W-:Y:S01]  /*0d40*/  IMAD.WIDE.U32 R24, R25, 0x4, R26.reuse ;  /* 0x0000000419187825 */ /* 0x100fe200078e001a */
[----:B------:R2:W3:Y:S01]  /*0d50*/  LDG.E R14, desc[UR36][R22.64] ;  /* 0x00000024160e7981 */ /* 0x0004e2000c1e1900 */
[----:B------:R-:W4:Y:S02]  /*0d60*/  LDCU.64 UR4, c[0x4][0x8] ;  /* 0x01000100ff0477ac */ /* 0x000f240008000a00 */
[----:B------:R-:W-:Y:S01]  /*0d70*/  IMAD.WIDE.U32 R26, R9, 0x4, R26 ;  /* 0x00000004091a7825 */ /* 0x000fe200078e001a */
[----:B------:R-:W3:Y:S04]  /*0d80*/  LDG.E R8, desc[UR36][R24.64] ;  /* 0x0000002418087981 */ /* 0x000ee8000c1e1900 */
[----:B------:R-:W3:Y:S04]  /*0d90*/  LDG.E R10, desc[UR36][R26.64] ;  /* 0x000000241a0a7981 */ /* 0x000ee8000c1e1900 */
[----:B0-----:R4:W3:Y:S01]  /*0da0*/  LDG.E R12, desc[UR36][R4.64] ;  /* 0x00000024040c7981 */ /* 0x0018e2000c1e1900 */
[----:B--2---:R0:W2:Y:S03]  /*0db0*/  LDC.64 R22, c[0x4][R0] ;  /* 0x0100000000167b82 */ /* 0x0040a60000000a00 */
[----:B-1----:R0:W-:Y:S04]  /*0dc0*/  STL.64 [R1+0x8], R20 ;  /* 0x0000081401007387 */ /* 0x0021e80000100a00 */
[----:B------:R0:W-:Y:S01]  /*0dd0*/  STL [R1], RZ ;  /* 0x000000ff01007387 */ /* 0x0001e20000100800 */
[----:B----4-:R-:W-:-:S02]  /*0de0*/  MOV R4, UR4 ;  /* 0x0000000400047c02 */ /* 0x010fc40008000f00 */
[----:B------:R-:W-:Y:S01]  /*0df0*/  MOV R5, UR5 ;  /* 0x0000000500057c02 */ /* 0x000fe20008000f00 */
[----:B---3--:R-:W-:Y:S08]  /*0e00*/  F2F.F64.F32 R14, R14 ;  /* 0x0000000e000e7310 */ /* 0x008ff00000201800 */
[----:B------:R-:W-:Y:S08]  /*0e10*/  F2F.F64.F32 R8, R8 ;  /* 0x0000000800087310 */ /* 0x000ff00000201800 */
[----:B------:R-:W1:Y:S08]  /*0e20*/  F2F.F64.F32 R10, R10 ;  /* 0x0000000a000a7310 */ /* 0x000e700000201800 */
[----:B------:R-:W3:Y:S01]  /*0e30*/  F2F.F64.F32 R12, R12 ;  /* 0x0000000c000c7310 */ /* 0x000ee20000201800 */
[----:B-1----:R0:W-:Y:S04]  /*0e40*/  STL.128 [R1+0x20], R8 ;  /* 0x0000200801007387 */ /* 0x0021e80000100c00 */
[----:B--23--:R0:W-:Y:S02]  /*0e50*/  STL.128 [R1+0x10], R12 ;  /* 0x0000100c01007387 */ /* 0x00c1e40000100c00 */
[----:B0-----:R-:W-:-:S07]  /*0e60*/  LEPC R20, `(.L_x_12) ;  /* 0x000000001014794e */ /* 0x001fce0000000000 */
[----:B------:R-:W-:Y:S05]  /*0e70*/  CALL.ABS.NOINC R22 ;  /* 0x0000000016007343 */ /* 0x000fea0003c00000 */
.L_x_12:
[----:B------:R-:W-:Y:S05]  /*0e80*/  BSYNC.RECONVERGENT B6 ;  /* 0x0000000000067941 */ /* 0x000fea0003800200 */
.L_x_11:
[----:B------:R-:W-:-:S13]  /*0e90*/  ISETP.NE.AND P0, PT, R17, RZ, PT ;  /* 0x000000ff1100720c */ /* 0x000fda0003f05270 */
[----:B------:R-:W-:Y:S05]  /*0ea0*/  @!P0 EXIT ;  /* 0x000000000000894d */ /* 0x000fea0003800000 */
[----:B------:R-:W-:Y:S01]  /*0eb0*/  HFMA2 R0, -RZ, RZ, 0, 5.9604644775390625e-08 ;  /* 0x00000001ff007431 */ /* 0x000fe200000001ff */
[----:B-----5:R-:W-:Y:S01]  /*0ec0*/  FSETP.GE.AND P0, PT, R18, RZ, PT ;  /* 0x000000ff1200720b */ /* 0x020fe20003f06000 */
[----:B------:R-:W-:Y:S01]  /*0ed0*/  BSSY.RECONVERGENT B0, `(.L_x_13) ;  /* 0x0000044000007945 */ /* 0x000fe20003800200 */
[----:B------:R-:W-:Y:S02]  /*0ee0*/  MOV R11, 0x1 ;  /* 0x00000001000b7802 */ /* 0x000fe40000000f00 */
[----:B------:R-:W-:Y:S02]  /*0ef0*/  SEL R15, RZ, 0x1, !P0 ;  /* 0x00000001ff0f7807 */ /* 0x000fe40004000000 */
[----:B------:R-:W-:-:S04]  /*0f00*/  VIADDMNMX.U32 R0, R17, R0, 0x2, !PT ;  /* 0x0000000211007446 */ /* 0x000fc80007800000 */
[C---:B------:R-:W-:Y:S02]  /*0f10*/  IADD3 R3, PT, PT, R0.reuse, -0x2, RZ ;  /* 0xfffffffe00037810 */ /* 0x040fe40007ffe0ff */
[----:B------:R-:W-:Y:S02]  /*0f20*/  IADD3 R0, PT, PT, R0, -0x1, RZ ;  /* 0xffffffff00007810 */ /* 0x000fe40007ffe0ff */
[----:B------:R-:W-:Y:S02]  /*0f30*/  ISETP.GE.U32.AND P1, PT, R3, 0x3, PT ;  /* 0x000000030300780c */ /* 0x000fe40003f26070 */
[----:B------:R-:W-:-:S11]  /*0f40*/  LOP3.LUT R14, R0, 0x3, RZ, 0xc0, !PT ;  /* 0x00000003000e7812 */ /* 0x000fd600078ec0ff */
[----:B------:R-:W-:Y:S05]  /*0f50*/  @!P1 BRA `(.L_x_14) ;  /* 0x0000000000ec9947 */ /* 0x000fea0003800000 */
[----:B------:R-:W0:Y:S01]  /*0f60*/  LDC R13, c[0x0][0x3a8] ;  /* 0x0000ea00ff0d7b82 */ /* 0x000e220000000800 */
[----:B------:R-:W-:Y:S01]  /*0f70*/  LOP3.LUT R0, R0, 0xfffffffc, RZ, 0xc0, !PT ;  /* 0xfffffffc00007812 */ /* 0x000fe200078ec0ff */
[----:B------:R-:W-:Y:S01]  /*0f80*/  BSSY.RECONVERGENT B1, `(.L_x_15) ;  /* 0x0000037000017945 */ /* 0x000fe20003800200 */
[----:B------:R-:W-:Y:S02]  /*0f90*/  MOV R12, RZ ;  /* 0x000000ff000c7202 */ /* 0x000fe40000000f00 */
[----:B------:R-:W-:-:S03]  /*0fa0*/  IADD3 R0, PT, PT, -R0, RZ, RZ ;  /* 0x000000ff00007210 */ /* 0x000fc60007ffe1ff */
[----:B------:R-:W1:Y:S08]  /*0fb0*/  LDC.64 R4, c[0x0][0x3a0] ;  /* 0x0000e800ff047b82 */ /* 0x000e700000000a00 */
[----:B------:R-:W2:Y:S08]  /*0fc0*/  LDC.64 R6, c[0x0][0x388] ;  /* 0x0000e200ff067b82 */ /* 0x000eb00000000a00 */
[----:B------:R-:W3:Y:S01]  /*0fd0*/  LDC.64 R8, c[0x0][0x390] ;  /* 0x0000e400ff087b82 */ /* 0x000ee20000000a00 */
[C---:B0-----:R-:W-:Y:S01]  /*0fe0*/  IADD3 R17, PT, PT, R13.reuse, UR38, R2 ;  /* 0x000000260d117c10 */ /* 0x041fe2000fffe002 */
[C---:B------:R-:W-:Y:S01]  /*0ff0*/  IMAD R35, R13.reuse, 0x3, R16 ;  /* 0x000000030d237824 */ /* 0x040fe200078e0210 */
[----:B------:R-:W-:-:S02]  /*1000*/  LEA R19, R13, R16, 0x1 ;  /* 0x000000100d137211 */ /* 0x000fc400078e08ff */
[----:B------:R-:W-:-:S03]  /*1010*/  LEA R37, R13, R16, 0x2 ;  /* 0x000000100d257211 */ /* 0x000fc600078e10ff */
[----:B------:R-:W0:Y:S04]  /*1020*/  LDC.64 R10, c[0x0][0x398] ;  /* 0x0000e600ff0a7b82 */ /* 0x000e280000000a00 */
.L_x_16:
[----:B-1--4-:R-:W-:-:S04]  /*1030*/  IMAD.WIDE.U32 R20, R17, 0x4, R4 ;  /* 0x0000000411147825 */ /* 0x012fc800078e0004 */
[----:B--2---:R-:W-:Y:S02]  /*1040*/  IMAD.WIDE.U32 R22, R17, 0x4, R6 ;  /* 0x0000000411167825 */ /* 0x004fe400078e0006 */
[----:B------:R-:W3:Y:S04]  /*1050*/  LDG.E R21, desc[UR36][R20.64] ;  /* 0x0000002414157981 */ /* 0x000ee8000c1e1900 */
[----:B------:R-:W2:Y:S01]  /*1060*/  LDG.E R23, desc[UR36][R22.64] ;  /* 0x0000002416177981 */ /* 0x000ea2000c1e1900 */
[----:B------:R-:W-:-:S04]  /*1070*/  IMAD.WIDE.U32 R28, R19, 0x4, R4 ;  /* 0x00000004131c7825 */ /* 0x000fc800078e0004 */
[----:B------:R-:W-:-:S04]  /*1080*/  IMAD.WIDE.U32 R30, R19, 0x4, R6 ;  /* 0x00000004131e7825 */ /* 0x000fc800078e0006 */
[----:B---3--:R-:W-:-:S04]  /*1090*/  IMAD.WIDE.U32 R32, R21, 0x4, R8 ;  /* 0x0000000415207825 */ /* 0x008fc800078e0008 */
[----:B--2---:R-:W-:Y:S01]  /*10a0*/  FADD R34, -R23, R18 ;  /* 0x0000001217227221 */ /* 0x004fe20000000100 */
[----:B0-----:R-:W-:-:S04]  /*10b0*/  IMAD.WIDE.U32 R2, R21, 0x4, R10 ;  /* 0x0000000415027825 */ /* 0x001fc800078e000a */
[----:B------:R0:W-:Y:S04]  /*10c0*/  STG.E desc[UR36][R32.64], R34 ;  /* 0x0000002220007986 */ /* 0x0001e8000c101924 */
[----:B------:R1:W-:Y:S04]  /*10d0*/  STG.E desc[UR36][R2.64], R15 ;  /* 0x0000000f02007986 */ /* 0x0003e8000c101924 */
[----:B------:R-:W2:Y:S04]  /*10e0*/  LDG.E R29, desc[UR36][R28.64] ;  /* 0x000000241c1d7981 */ /* 0x000ea8000c1e1900 */
[----:B------:R-:W3:Y:S01]  /*10f0*/  LDG.E R31, desc[UR36][R30.64] ;  /* 0x000000241e1f7981 */ /* 0x000ee2000c1e1900 */
[----:B------:R-:W-:-:S04]  /*1100*/  IMAD.WIDE.U32 R24, R35, 0x4, R4 ;  /* 0x0000000423187825 */ /* 0x000fc800078e0004 */
[----:B------:R-:W-:-:S04]  /*1110*/  IMAD.WIDE.U32 R26, R35, 0x4, R6 ;  /* 0x00000004231a7825 */ /* 0x000fc800078e0006 */
[----:B--2---:R-:W-:-:S04]  /*1120*/  IMAD.WIDE.U32 R20, R29, 0x4, R8 ;  /* 0x000000041d147825 */ /* 0x004fc800078e0008 */
[----:B---3--:R-:W-:Y:S01]  /*1130*/  FADD R36, -R31, R18 ;  /* 0x000000121f247221 */ /* 0x008fe20000000100 */
[----:B------:R-:W-:-:S04]  /*1140*/  IMAD.WIDE.U32 R22, R29, 0x4, R10 ;  /* 0x000000041d167825 */ /* 0x000fc800078e000a */
[----:B------:R2:W-:Y:S04]  /*1150*/  STG.E desc[UR36][R20.64], R36 ;  /* 0x0000002414007986 */ /* 0x0005e8000c101924 */
[----:B------:R3:W-:Y:S04]  /*1160*/  STG.E desc[UR36][R22.64], R15 ;  /* 0x0000000f16007986 */ /* 0x0007e8000c101924 */
[----:B------:R-:W1:Y:S04]  /*1170*/  LDG.E R25, desc[UR36][R24.64] ;  /* 0x0000002418197981 */ /* 0x000e68000c1e1900 */
[----:B------:R-:W4:Y:S01]  /*1180*/  LDG.E R27, desc[UR36][R26.64] ;  /* 0x000000241a1b7981 */ /* 0x000f22000c1e1900 */
[----:B------:R-:W-:-:S04]  /*1190*/  IMAD.WIDE.U32 R30, R37, 0x4, R4 ;  /* 0x00000004251e7825 */ /* 0x000fc800078e0004 */
[----:B0-----:R-:W-:-:S04]  /*11a0*/  IMAD.WIDE.U32 R32, R37, 0x4, R6 ;  /* 0x0000000425207825 */ /* 0x001fc800078e0006 */
[----:B-1----:R-:W-:-:S04]  /*11b0*/  IMAD.WIDE.U32 R2, R25, 0x4, R8 ;  /* 0x0000000419027825 */ /* 0x002fc800078e0008 */
[----:B----4-:R-:W-:Y:S01]  /*11c0*/  FADD R34, -R27, R18 ;  /* 0x000000121b227221 */ /* 0x010fe20000000100 */
[----:B------:R-:W-:-:S04]  /*11d0*/  IMAD.WIDE.U32 R28, R25, 0x4, R10 ;  /* 0x00000004191c7825 */ /* 0x000fc800078e000a */
[----:B------:R4:W-:Y:S04]  /*11e0*/  STG.E desc[UR36][R2.64], R34 ;  /* 0x0000002202007986 */ /* 0x0009e8000c101924 */
[----:B------:R4:W-:Y:S04]  /*11f0*/  STG.E desc[UR36][R28.64], R15 ;  /* 0x0000000f1c007986 */ /* 0x0009e8000c101924 */
[----:B------:R-:W2:Y:S04]  /*1200*/  LDG.E R31, desc[UR36][R30.64] ;  /* 0x000000241e1f7981 */ /* 0x000ea8000c1e1900 */
[----:B------:R-:W5:Y:S01]  /*1210*/  LDG.E R33, desc[UR36][R32.64] ;  /* 0x0000002420217981 */ /* 0x000f62000c1e1900 */
[----:B------:R-:W-:-:S02]  /*1220*/  IADD3 R0, PT, PT, R0, 0x4, RZ ;  /* 0x0000000400007810 */ /* 0x000fc40007ffe0ff */
[----:B------:R-:W-:Y:S02]  /*1230*/  IADD3 R12, PT, PT, R12, 0x4, RZ ;  /* 0x000000040c0c7810 */ /* 0x000fe40007ffe0ff */
[----:B------:R-:W-:Y:S02]  /*1240*/  ISETP.NE.AND P0, PT, R0, RZ, PT ;  /* 0x000000ff0000720c */ /* 0x000fe40003f05270 */
[C---:B------:R-:W-:Y:S02]  /*1250*/  LEA R17, R13.reuse, R17, 0x2 ;  /* 0x000000110d117211 */ /* 0x040fe400078e10ff */
[C---:B------:R-:W-:Y:S02]  /*1260*/  LEA R19, R13.reuse, R19, 0x2 ;  /* 0x000000130d137211 */ /* 0x040fe400078e10ff */
[C---:B------:R-:W-:Y:S02]  /*1270*/  LEA R35, R13.reuse, R35, 0x2 ;  /* 0x000000230d237211 */ /* 0x040fe400078e10ff */
[----:B------:R-:W-:Y:S01]  /*1280*/  LEA R37, R13, R37, 0x2 ;  /* 0x000000250d257211 */ /* 0x000fe200078e10ff */
[----:B--2---:R-:W-:-:S04]  /*1290*/  IMAD.WIDE.U32 R20, R31, 0x4, R8 ;  /* 0x000000041f147825 */ /* 0x004fc800078e0008 */
[----:B-----5:R-:W-:Y:S01]  /*12a0*/  FADD R25, -R33, R18 ;  /* 0x0000001221197221 */ /* 0x020fe20000000100 */
[----:B---3--:R-:W-:-:S04]  /*12b0*/  IMAD.WIDE.U32 R22, R31, 0x4, R10 ;  /* 0x000000041f167825 */ /* 0x008fc800078e000a */
[----:B------:R4:W-:Y:S04]  /*12c0*/  STG.E desc[UR36][R20.64], R25 ;  /* 0x0000001914007986 */ /* 0x0009e8000c101924 */
[----:B------:R4:W-:Y:S01]  /*12d0*/  STG.E desc[UR36][R22.64], R15 ;  /* 0x0000000f16007986 */ /* 0x0009e2000c101924 */
[----:B------:R-:W-:Y:S05]  /*12e0*/  @P0 BRA `(.L_x_16) ;  /* 0xfffffffc00500947 */ /* 0x000fea000383ffff */
[----:B------:R-:W-:Y:S05]  /*12f0*/  BSYNC.RECONVERGENT B1 ;  /* 0x0000000000017941 */ /* 0x000fea0003800200 */
.L_x_15:
[----:B------:R-:W-:-:S07]  /*1300*/  IADD3 R11, PT, PT, R12, 0x1, RZ ;  /* 0x000000010c0b7810 */ /* 0x000fce0007ffe0ff */
.L_x_14:
[----:B------:R-:W-:Y:S05]  /*1310*/  BSYNC.RECONVERGENT B0 ;  /* 0x0000000000007941 */ /* 0x000fea0003800200 */
.L_x_13:
[----:B------:R-:W-:-:S13]  /*1320*/  ISETP.NE.AND P0, PT, R14, RZ, PT ;  /* 0x000000ff0e00720c */ /* 0x000fda0003f05270 */
[----:B------:R-:W-:Y:S05]  /*1330*/  @!P0 EXIT ;  /* 0x000000000000894d */ /* 0x000fea0003800000 */
[----:B------:R-:W0:Y:S01]  /*1340*/  LDC R0, c[0x0][0x3a8] ;  /* 0x0000ea00ff007b82 */ /* 0x000e220000000800 */
[----:B------:R-:W-:-:S07]  /*1350*/  IADD3 R14, PT, PT, -R14, RZ, RZ ;  /* 0x000000ff0e0e7210 */ /* 0x000fce0007ffe1ff */
[----:B----4-:R-:W1:Y:S08]  /*1360*/  LDC.64 R2, c[0x0][0x3a0] ;  /* 0x0000e800ff027b82 */ /* 0x010e700000000a00 */
[----:B------:R-:W2:Y:S08]  /*1370*/  LDC.64 R4, c[0x0][0x388] ;  /* 0x0000e200ff047b82 */ /* 0x000eb00000000a00 */
[----:B------:R-:W3:Y:S01]  /*1380*/  LDC.64 R6, c[0x0][0x390] ;  /* 0x0000e400ff067b82 */ /* 0x000ee20000000a00 */
[----:B0-----:R-:W-:-:S07]  /*1390*/  IMAD R19, R11, R0, R16 ;  /* 0x000000000b137224 */ /* 0x001fce00078e0210 */
[----:B------:R-:W0:Y:S02]  /*13a0*/  LDC.64 R8, c[0x0][0x398] ;  /* 0x0000e600ff087b82 */ /* 0x000e240000000a00 */
.L_x_17:
[----:B-1----:R-:W-:-:S04]  /*13b0*/  IMAD.WIDE.U32 R10, R19, 0x4, R2 ;  /* 0x00000004130a7825 */ /* 0x002fc800078e0002 */
[C---:B--2---:R-:W-:Y:S02]  /*13c0*/  IMAD.WIDE.U32 R12, R19.reuse, 0x4, R4 ;  /* 0x00000004130c7825 */ /* 0x044fe400078e0004 */
[----:B------:R-:W3:Y:S04]  /*13d0*/  LDG.E R11, desc[UR36][R10.64] ;  /* 0x000000240a0b7981 */ /* 0x000ee8000c1e1900 */
[----:B------:R-:W2:Y:S01]  /*13e0*/  LDG.E R13, desc[UR36][R12.64] ;  /* 0x000000240c0d7981 */ /* 0x000ea2000c1e1900 */
[----:B------:R-:W-:Y:S02]  /*13f0*/  IADD3 R14, PT, PT, R14, 0x1, RZ ;  /* 0x000000010e0e7810 */ /* 0x000fe40007ffe0ff */
[----:B------:R-:W-:Y:S02]  /*1400*/  IADD3 R19, PT, PT, R19, R0, RZ ;  /* 0x0000000013137210 */ /* 0x000fe40007ffe0ff */
[----:B------:R-:W-:Y:S01]  /*1410*/  ISETP.NE.AND P0, PT, R14, RZ, PT ;  /* 0x000000ff0e00720c */ /* 0x000fe20003f05270 */
[----:B---34-:R-:W-:-:S04]  /*1420*/  IMAD.WIDE.U32 R16, R11, 0x4, R6 ;  /* 0x000000040b107825 */ /* 0x018fc800078e0006 */
[----:B--2---:R-:W-:Y:S01]  /*1430*/  FADD R23, -R13, R18 ;  /* 0x000000120d177221 */ /* 0x004fe20000000100 */
[----:B0-----:R-:W-:-:S04]  /*1440*/  IMAD.WIDE.U32 R20, R11, 0x4, R8 ;  /* 0x000000040b147825 */ /* 0x001fc800078e0008 */
[----:B------:R4:W-:Y:S04]  /*1450*/  STG.E desc[UR36][R16.64], R23 ;  /* 0x0000001710007986 */ /* 0x0009e8000c101924 */
[----:B------:R4:W-:Y:S01]  /*1460*/  STG.E desc[UR36][R20.64], R15 ;  /* 0x0000000f14007986 */ /* 0x0009e2000c101924 */
[----:B------:R-:W-:Y:S05]  /*1470*/  @P0 BRA `(.L_x_17) ;  /* 0xfffffffc00cc0947 */ /* 0x000fea000383ffff */
[----:B------:R-:W-:Y:S05]  /*1480*/  EXIT ;  /* 0x000000000000794d */ /* 0x000fea0003800000 */
.L_x_18:
[----:B------:R-:W-:-:S00]  /*1490*/  BRA `(.L_x_18) ;  /* 0xfffffffc00fc7947 */ /* 0x000fc0000383ffff */
[----:B------:R-:W-:-:S00]  /*14a0*/  NOP ;  /* 0x0000000000007918 */ /* 0x000fc00000000000 */
        /* <DEDUP_REMOVED lines=13> */
.L_x_19:


//--------------------- .nv.global.init           --------------------------
	.section	.nv.global.init,"aw",@progbits
.nv.global.init:
	.type		$str,@object
	.size		$str,(.L_0 - $str)
$str:
        /*0000*/ 	.byte	0x42, 0x69, 0x74, 0x20, 0x25, 0x69, 0x20, 0x20, 0x73, 0x75, 0x6d, 0x20, 0x3d, 0x20, 0x25, 0x2e
        /*0010*/ 	.byte	0x31, 0x66, 0x20, 0x28, 0x25, 0x2e, 0x31, 0x66, 0x2c, 0x25, 0x2e, 0x31, 0x66, 0x2c, 0x20, 0x25
        /*0020*/ 	.byte	0x2e, 0x31, 0x66, 0x2c, 0x20, 0x25, 0x2e, 0x31, 0x66, 0x29, 0x0a, 0x00
.L_0:


//--------------------- .nv.shared.reserved.0     --------------------------
	.section	.nv.shared.reserved.0,"aw",@nobits
	.weak		__nv_reservedSMEM_offset_0_alias
	.size		__nv_reservedSMEM_offset_0_alias, 0, 64
	.other		__nv_reservedSMEM_offset_0_alias,@"STO_CUDA_RESERVED_SHARED STV_DEFAULT"
__nv_reservedSMEM_offset_0_alias:
	.zero		0
	.zero		64


//--------------------- .nv.constant0._Z12bitEstimatesPfS_S_PjS0_jj --------------------------
	.section	.nv.constant0._Z12bitEstimatesPfS_S_PjS0_jj,"a",@progbits
	.sectionflags	@""
	.align	4
.nv.constant0._Z12bitEstimatesPfS_S_PjS0_jj:
	.zero		944


//--------------------- SYMBOLS --------------------------

	.type		.nv.reservedSmem.offset0,@object
	.size		.nv.reservedSmem.offset0,0x4
	.type		vprintf,@function
